//
// Generated by NVIDIA NVVM Compiler
//
// Compiler Build ID: CL-36424714
// Cuda compilation tools, release 13.0, V13.0.88
// Based on NVVM 20.0.0
//

.version 9.0
.target sm_100
.address_size 64

	// .globl	_Z10fct_ale_b2iddPKiPKdS2_S2_PdS3_

.visible .entry _Z10fct_ale_b2iddPKiPKdS2_S2_PdS3_(
	.param .u32 _Z10fct_ale_b2iddPKiPKdS2_S2_PdS3__param_0,
	.param .f64 _Z10fct_ale_b2iddPKiPKdS2_S2_PdS3__param_1,
	.param .f64 _Z10fct_ale_b2iddPKiPKdS2_S2_PdS3__param_2,
	.param .u64 .ptr .align 1 _Z10fct_ale_b2iddPKiPKdS2_S2_PdS3__param_3,
	.param .u64 .ptr .align 1 _Z10fct_ale_b2iddPKiPKdS2_S2_PdS3__param_4,
	.param .u64 .ptr .align 1 _Z10fct_ale_b2iddPKiPKdS2_S2_PdS3__param_5,
	.param .u64 .ptr .align 1 _Z10fct_ale_b2iddPKiPKdS2_S2_PdS3__param_6,
	.param .u64 .ptr .align 1 _Z10fct_ale_b2iddPKiPKdS2_S2_PdS3__param_7,
	.param .u64 .ptr .align 1 _Z10fct_ale_b2iddPKiPKdS2_S2_PdS3__param_8
)
{
	.reg .pred 	%p<6>;
	.reg .b32 	%r<37>;
	.reg .b64 	%rd<37>;
	.reg .b64 	%fd<75>;

	ld.param.f64 	%fd1, [_Z10fct_ale_b2iddPKiPKdS2_S2_PdS3__param_1];
	ld.param.u64 	%rd11, [_Z10fct_ale_b2iddPKiPKdS2_S2_PdS3__param_3];
	ld.param.u64 	%rd6, [_Z10fct_ale_b2iddPKiPKdS2_S2_PdS3__param_4];
	ld.param.u64 	%rd7, [_Z10fct_ale_b2iddPKiPKdS2_S2_PdS3__param_5];
	ld.param.u64 	%rd8, [_Z10fct_ale_b2iddPKiPKdS2_S2_PdS3__param_6];
	ld.param.u64 	%rd9, [_Z10fct_ale_b2iddPKiPKdS2_S2_PdS3__param_7];
	ld.param.u64 	%rd10, [_Z10fct_ale_b2iddPKiPKdS2_S2_PdS3__param_8];
	cvta.to.global.u64 	%rd1, %rd10;
	cvta.to.global.u64 	%rd2, %rd8;
	cvta.to.global.u64 	%rd3, %rd9;
	cvta.to.global.u64 	%rd4, %rd7;
	cvta.to.global.u64 	%rd5, %rd6;
	cvta.to.global.u64 	%rd12, %rd11;
	mov.u32 	%r36, %tid.x;
	mov.u32 	%r2, %ctaid.x;
	mul.wide.u32 	%rd13, %r2, 4;
	add.s64 	%rd14, %rd12, %rd13;
	ld.global.nc.u32 	%r3, [%rd14];
	setp.ge.s32 	%p1, %r36, %r3;
	@%p1 bra 	$L__BB0_7;
	ld.param.u32 	%r31, [_Z10fct_ale_b2iddPKiPKdS2_S2_PdS3__param_0];
	mul.lo.s32 	%r4, %r31, %r2;
	add.s32 	%r20, %r36, 32;
	max.u32 	%r21, %r3, %r20;
	not.b32 	%r22, %r36;
	add.s32 	%r5, %r21, %r22;
	and.b32  	%r23, %r5, 96;
	setp.eq.s32 	%p2, %r23, 96;
	@%p2 bra 	$L__BB0_4;
	shr.u32 	%r24, %r5, 5;
	add.s32 	%r25, %r24, 1;
	and.b32  	%r26, %r25, 3;
	add.s32 	%r33, %r36, %r4;
	neg.s32 	%r32, %r26;
$L__BB0_3:
	.pragma "nounroll";
	ld.param.f64 	%fd73, [_Z10fct_ale_b2iddPKiPKdS2_S2_PdS3__param_2];
	mov.u32 	%r27, %tid.x;
	and.b32  	%r28, %r5, 96;
	add.s32 	%r29, %r28, 32;
	and.b32  	%r30, %r29, 96;
	add.s32 	%r36, %r27, %r30;
	mul.wide.s32 	%rd15, %r33, 8;
	add.s64 	%rd16, %rd1, %rd15;
	add.s64 	%rd17, %rd2, %rd15;
	add.s64 	%rd18, %rd3, %rd15;
	add.s64 	%rd19, %rd4, %rd15;
	add.s64 	%rd20, %rd5, %rd15;
	ld.global.nc.f64 	%fd3, [%rd20];
	ld.global.nc.f64 	%fd4, [%rd19];
	ld.global.f64 	%fd5, [%rd18];
	mul.f64 	%fd6, %fd1, %fd5;
	fma.rn.f64 	%fd7, %fd3, %fd6, %fd73;
	div.rn.f64 	%fd8, %fd4, %fd7;
	min.f64 	%fd9, %fd8, 0d3FF0000000000000;
	st.global.f64 	[%rd18], %fd9;
	ld.global.nc.f64 	%fd10, [%rd17];
	ld.global.f64 	%fd11, [%rd16];
	mul.f64 	%fd12, %fd1, %fd11;
	mul.f64 	%fd13, %fd3, %fd12;
	sub.f64 	%fd14, %fd13, %fd73;
	div.rn.f64 	%fd15, %fd10, %fd14;
	min.f64 	%fd16, %fd15, 0d3FF0000000000000;
	st.global.f64 	[%rd16], %fd16;
	add.s32 	%r33, %r33, 32;
	add.s32 	%r32, %r32, 1;
	setp.ne.s32 	%p3, %r32, 0;
	@%p3 bra 	$L__BB0_3;
$L__BB0_4:
	setp.lt.u32 	%p4, %r5, 96;
	@%p4 bra 	$L__BB0_7;
	add.s32 	%r35, %r36, %r4;
$L__BB0_6:
	ld.param.u64 	%rd36, [_Z10fct_ale_b2iddPKiPKdS2_S2_PdS3__param_8];
	ld.param.u64 	%rd35, [_Z10fct_ale_b2iddPKiPKdS2_S2_PdS3__param_7];
	ld.param.u64 	%rd34, [_Z10fct_ale_b2iddPKiPKdS2_S2_PdS3__param_6];
	ld.param.u64 	%rd33, [_Z10fct_ale_b2iddPKiPKdS2_S2_PdS3__param_5];
	ld.param.u64 	%rd32, [_Z10fct_ale_b2iddPKiPKdS2_S2_PdS3__param_4];
	ld.param.f64 	%fd74, [_Z10fct_ale_b2iddPKiPKdS2_S2_PdS3__param_2];
	mul.wide.s32 	%rd21, %r35, 8;
	cvta.to.global.u64 	%rd22, %rd32;
	add.s64 	%rd23, %rd22, %rd21;
	cvta.to.global.u64 	%rd24, %rd33;
	add.s64 	%rd25, %rd24, %rd21;
	cvta.to.global.u64 	%rd26, %rd35;
	add.s64 	%rd27, %rd26, %rd21;
	cvta.to.global.u64 	%rd28, %rd36;
	add.s64 	%rd29, %rd28, %rd21;
	cvta.to.global.u64 	%rd30, %rd34;
	add.s64 	%rd31, %rd30, %rd21;
	ld.global.nc.f64 	%fd17, [%rd23];
	ld.global.nc.f64 	%fd18, [%rd25];
	ld.global.f64 	%fd19, [%rd27];
	mul.f64 	%fd20, %fd1, %fd19;
	fma.rn.f64 	%fd21, %fd17, %fd20, %fd74;
	div.rn.f64 	%fd22, %fd18, %fd21;
	min.f64 	%fd23, %fd22, 0d3FF0000000000000;
	st.global.f64 	[%rd27], %fd23;
	ld.global.nc.f64 	%fd24, [%rd31];
	ld.global.f64 	%fd25, [%rd29];
	mul.f64 	%fd26, %fd1, %fd25;
	mul.f64 	%fd27, %fd17, %fd26;
	sub.f64 	%fd28, %fd27, %fd74;
	div.rn.f64 	%fd29, %fd24, %fd28;
	min.f64 	%fd30, %fd29, 0d3FF0000000000000;
	st.global.f64 	[%rd29], %fd30;
	ld.global.nc.f64 	%fd31, [%rd23+256];
	ld.global.nc.f64 	%fd32, [%rd25+256];
	ld.global.f64 	%fd33, [%rd27+256];
	mul.f64 	%fd34, %fd1, %fd33;
	fma.rn.f64 	%fd35, %fd31, %fd34, %fd74;
	div.rn.f64 	%fd36, %fd32, %fd35;
	min.f64 	%fd37, %fd36, 0d3FF0000000000000;
	st.global.f64 	[%rd27+256], %fd37;
	ld.global.nc.f64 	%fd38, [%rd31+256];
	ld.global.f64 	%fd39, [%rd29+256];
	mul.f64 	%fd40, %fd1, %fd39;
	mul.f64 	%fd41, %fd31, %fd40;
	sub.f64 	%fd42, %fd41, %fd74;
	div.rn.f64 	%fd43, %fd38, %fd42;
	min.f64 	%fd44, %fd43, 0d3FF0000000000000;
	st.global.f64 	[%rd29+256], %fd44;
	ld.global.nc.f64 	%fd45, [%rd23+512];
	ld.global.nc.f64 	%fd46, [%rd25+512];
	ld.global.f64 	%fd47, [%rd27+512];
	mul.f64 	%fd48, %fd1, %fd47;
	fma.rn.f64 	%fd49, %fd45, %fd48, %fd74;
	div.rn.f64 	%fd50, %fd46, %fd49;
	min.f64 	%fd51, %fd50, 0d3FF0000000000000;
	st.global.f64 	[%rd27+512], %fd51;
	ld.global.nc.f64 	%fd52, [%rd31+512];
	ld.global.f64 	%fd53, [%rd29+512];
	mul.f64 	%fd54, %fd1, %fd53;
	mul.f64 	%fd55, %fd45, %fd54;
	sub.f64 	%fd56, %fd55, %fd74;
	div.rn.f64 	%fd57, %fd52, %fd56;
	min.f64 	%fd58, %fd57, 0d3FF0000000000000;
	st.global.f64 	[%rd29+512], %fd58;
	ld.global.nc.f64 	%fd59, [%rd23+768];
	ld.global.nc.f64 	%fd60, [%rd25+768];
	ld.global.f64 	%fd61, [%rd27+768];
	mul.f64 	%fd62, %fd1, %fd61;
	fma.rn.f64 	%fd63, %fd59, %fd62, %fd74;
	div.rn.f64 	%fd64, %fd60, %fd63;
	min.f64 	%fd65, %fd64, 0d3FF0000000000000;
	st.global.f64 	[%rd27+768], %fd65;
	ld.global.nc.f64 	%fd66, [%rd31+768];
	ld.global.f64 	%fd67, [%rd29+768];
	mul.f64 	%fd68, %fd1, %fd67;
	mul.f64 	%fd69, %fd59, %fd68;
	sub.f64 	%fd70, %fd69, %fd74;
	div.rn.f64 	%fd71, %fd66, %fd70;
	min.f64 	%fd72, %fd71, 0d3FF0000000000000;
	st.global.f64 	[%rd29+768], %fd72;
	add.s32 	%r36, %r36, 128;
	add.s32 	%r35, %r35, 128;
	setp.lt.s32 	%p5, %r36, %r3;
	@%p5 bra 	$L__BB0_6;
$L__BB0_7:
	ret;

}


// ===== COMPILED SASS (sm_100) =====

	.target	sm_100

	.elftype	@"ET_EXEC"


//--------------------- .note.nv.tkinfo           --------------------------
	.section	.note.nv.tkinfo,"",@"SHT_NOTE"
	.sectionflags	@"SHF_NOTE_NV_TKINFO"
	.tkinfo
        /*0018*/ 	.word	0x00000002
        /*0030*/ 	.string	""
        /*0030*/ 	.string	"ptxas"
        /*0030*/ 	.string	"Cuda compilation tools, release 13.0, V13.0.88"
        /*0030*/ 	.string	"Build cuda_13.0.r13.0/compiler.36424714_0"
        /*0030*/ 	.string	"-arch sm_100 -m 64 "



//--------------------- .note.nv.cuinfo           --------------------------
	.section	.note.nv.cuinfo,"",@"SHT_NOTE"
	.sectionflags	@"SHF_NOTE_NV_CUINFO"
        /*0018*/ 	.short	0x0002
        /*001a*/ 	.short	0x0064
        /*001c*/ 	.short	0x0082
	.zero		2


//--------------------- .nv.info                  --------------------------
	.section	.nv.info,"",@"SHT_CUDA_INFO"
	.align	4


	//----- nvinfo : EIATTR_REGCOUNT
	.align		4
        /*0000*/ 	.byte	0x04, 0x2f
        /*0002*/ 	.short	(.L_1 - .L_0)
	.align		4
.L_0:
        /*0004*/ 	.word	index@(_Z10fct_ale_b2iddPKiPKdS2_S2_PdS3_)
        /*0008*/ 	.word	0x00000030


	//----- nvinfo : EIATTR_FRAME_SIZE
	.align		4
.L_1:
        /*000c*/ 	.byte	0x04, 0x11
        /*000e*/ 	.short	(.L_3 - .L_2)
	.align		4
.L_2:
        /*0010*/ 	.word	index@($__internal_0_$__cuda_sm20_div_rn_f64_full)
        /*0014*/ 	.word	0x00000000


	//----- nvinfo : EIATTR_FRAME_SIZE
	.align		4
.L_3:
        /*0018*/ 	.byte	0x04, 0x11
        /*001a*/ 	.short	(.L_5 - .L_4)
	.align		4
.L_4:
        /*001c*/ 	.word	index@(_Z10fct_ale_b2iddPKiPKdS2_S2_PdS3_)
        /*0020*/ 	.word	0x00000000


	//----- nvinfo : EIATTR_MIN_STACK_SIZE
	.align		4
.L_5:
        /*0024*/ 	.byte	0x04, 0x12
        /*0026*/ 	.short	(.L_7 - .L_6)
	.align		4
.L_6:
        /*0028*/ 	.word	index@(_Z10fct_ale_b2iddPKiPKdS2_S2_PdS3_)
        /*002c*/ 	.word	0x00000000
.L_7:


//--------------------- .nv.compat                --------------------------
	.section	.nv.compat,"",@"SHT_CUDA_COMPAT_INFO"
	.align	4
        /*0000*/ 	.byte	0x02, 0x09, 0x00, 0x00, 0x02, 0x02, 0x01, 0x00, 0x02, 0x05, 0x05, 0x00, 0x03, 0x07, 0x01, 0x01
        /*0010*/ 	.byte	0x02, 0x03, 0x00, 0x00, 0x02, 0x06, 0x01, 0x00, 0x04, 0x0b, 0x08, 0x00, 0x01, 0x00, 0x00, 0x00
        /*0020*/ 	.byte	0x00, 0x00, 0x00, 0x00


//--------------------- .nv.info._Z10fct_ale_b2iddPKiPKdS2_S2_PdS3_ --------------------------
	.section	.nv.info._Z10fct_ale_b2iddPKiPKdS2_S2_PdS3_,"",@"SHT_CUDA_INFO"
	.sectionflags	@""
	.align	4


	//----- nvinfo : EIATTR_CUDA_API_VERSION
	.align		4
        /*0000*/ 	.byte	0x04, 0x37
        /*0002*/ 	.short	(.L_9 - .L_8)
.L_8:
        /*0004*/ 	.word	0x00000082


	//----- nvinfo : EIATTR_KPARAM_INFO
	.align		4
.L_9:
        /*0008*/ 	.byte	0x04, 0x17
        /*000a*/ 	.short	(.L_11 - .L_10)
.L_10:
        /*000c*/ 	.word	0x00000000
        /*0010*/ 	.short	0x0008
        /*0012*/ 	.short	0x0040
        /*0014*/ 	.byte	0x00, 0xf5, 0x21, 0x00


	//----- nvinfo : EIATTR_KPARAM_INFO
	.align		4
.L_11:
        /*0018*/ 	.byte	0x04, 0x17
        /*001a*/ 	.short	(.L_13 - .L_12)
.L_12:
        /*001c*/ 	.word	0x00000000
        /*0020*/ 	.short	0x0007
        /*0022*/ 	.short	0x0038
        /*0024*/ 	.byte	0x00, 0xf5, 0x21, 0x00


	//----- nvinfo : EIATTR_KPARAM_INFO
	.align		4
.L_13:
        /*0028*/ 	.byte	0x04, 0x17
        /*002a*/ 	.short	(.L_15 - .L_14)
.L_14:
        /*002c*/ 	.word	0x00000000
        /*0030*/ 	.short	0x0006
        /*0032*/ 	.short	0x0030
        /*0034*/ 	.byte	0x00, 0xf5, 0x21, 0x00


	//----- nvinfo : EIATTR_KPARAM_INFO
	.align		4
.L_15:
        /*0038*/ 	.byte	0x04, 0x17
        /*003a*/ 	.short	(.L_17 - .L_16)
.L_16:
        /*003c*/ 	.word	0x00000000
        /*0040*/ 	.short	0x0005
        /*0042*/ 	.short	0x0028
        /*0044*/ 	.byte	0x00, 0xf5, 0x21, 0x00


	//----- nvinfo : EIATTR_KPARAM_INFO
	.align		4
.L_17:
        /*0048*/ 	.byte	0x04, 0x17
        /*004a*/ 	.short	(.L_19 - .L_18)
.L_18:
        /*004c*/ 	.word	0x00000000
        /*0050*/ 	.short	0x0004
        /*0052*/ 	.short	0x0020
        /*0054*/ 	.byte	0x00, 0xf5, 0x21, 0x00


	//----- nvinfo : EIATTR_KPARAM_INFO
	.align		4
.L_19:
        /*0058*/ 	.byte	0x04, 0x17
        /*005a*/ 	.short	(.L_21 - .L_20)
.L_20:
        /*005c*/ 	.word	0x00000000
        /*0060*/ 	.short	0x0003
        /*0062*/ 	.short	0x0018
        /*0064*/ 	.byte	0x00, 0xf5, 0x21, 0x00


	//----- nvinfo : EIATTR_KPARAM_INFO
	.align		4
.L_21:
        /*0068*/ 	.byte	0x04, 0x17
        /*006a*/ 	.short	(.L_23 - .L_22)
.L_22:
        /*006c*/ 	.word	0x00000000
        /*0070*/ 	.short	0x0002
        /*0072*/ 	.short	0x0010
        /*0074*/ 	.byte	0x00, 0xf0, 0x21, 0x00


	//----- nvinfo : EIATTR_KPARAM_INFO
	.align		4
.L_23:
        /*0078*/ 	.byte	0x04, 0x17
        /*007a*/ 	.short	(.L_25 - .L_24)
.L_24:
        /*007c*/ 	.word	0x00000000
        /*0080*/ 	.short	0x0001
        /*0082*/ 	.short	0x0008
        /*0084*/ 	.byte	0x00, 0xf0, 0x21, 0x00


	//----- nvinfo : EIATTR_KPARAM_INFO
	.align		4
.L_25:
        /*0088*/ 	.byte	0x04, 0x17
        /*008a*/ 	.short	(.L_27 - .L_26)
.L_26:
        /*008c*/ 	.word	0x00000000
        /*0090*/ 	.short	0x0000
        /*0092*/ 	.short	0x0000
        /*0094*/ 	.byte	0x00, 0xf0, 0x11, 0x00


	//----- nvinfo : EIATTR_SPARSE_MMA_MASK
	.align		4
.L_27:
        /*0098*/ 	.byte	0x03, 0x50
        /*009a*/ 	.short	0x0000


	//----- nvinfo : EIATTR_MAXREG_COUNT
	.align		4
        /*009c*/ 	.byte	0x03, 0x1b
        /*009e*/ 	.short	0x00ff


	//----- nvinfo : EIATTR_MERCURY_ISA_VERSION
	.align		4
        /*00a0*/ 	.byte	0x03, 0x5f
        /*00a2*/ 	.short	0x0101


	//----- nvinfo : EIATTR_VRC_CTA_INIT_COUNT
	.align		4
        /*00a4*/ 	.byte	0x02, 0x4a
	.zero		1
	.zero		1


	//----- nvinfo : EIATTR_EXIT_INSTR_OFFSETS
	.align		4
        /*00a8*/ 	.byte	0x04, 0x1c
        /*00aa*/ 	.short	(.L_29 - .L_28)


	//   ....[0]....
.L_28:
        /*00ac*/ 	.word	0x00000080


	//   ....[1]....
        /*00b0*/ 	.word	0x000006d0


	//   ....[2]....
        /*00b4*/ 	.word	0x00001840


	//----- nvinfo : EIATTR_CRS_STACK_SIZE
	.align		4
.L_29:
        /*00b8*/ 	.byte	0x04, 0x1e
        /*00ba*/ 	.short	(.L_31 - .L_30)
.L_30:
        /*00bc*/ 	.word	0x00000000


	//----- nvinfo : EIATTR_CBANK_PARAM_SIZE
	.align		4
.L_31:
        /*00c0*/ 	.byte	0x03, 0x19
        /*00c2*/ 	.short	0x0048


	//----- nvinfo : EIATTR_PARAM_CBANK
	.align		4
        /*00c4*/ 	.byte	0x04, 0x0a
        /*00c6*/ 	.short	(.L_33 - .L_32)
	.align		4
.L_32:
        /*00c8*/ 	.word	index@(.nv.constant0._Z10fct_ale_b2iddPKiPKdS2_S2_PdS3_)
        /*00cc*/ 	.short	0x0380
        /*00ce*/ 	.short	0x0048


	//----- nvinfo : EIATTR_SW_WAR
	.align		4
.L_33:
        /*00d0*/ 	.byte	0x04, 0x36
        /*00d2*/ 	.short	(.L_35 - .L_34)
.L_34:
        /*00d4*/ 	.word	0x00000008
.L_35:


//--------------------- .nv.callgraph             --------------------------
	.section	.nv.callgraph,"",@"SHT_CUDA_CALLGRAPH"
	.align	4
	.sectionentsize	8
	.align		4
        /*0000*/ 	.word	0x00000000
	.align		4
        /*0004*/ 	.word	0xffffffff
	.align		4
        /*0008*/ 	.word	0x00000000
	.align		4
        /*000c*/ 	.word	0xfffffffe
	.align		4
        /*0010*/ 	.word	0x00000000
	.align		4
        /*0014*/ 	.word	0xfffffffd
	.align		4
        /*0018*/ 	.word	0x00000000
	.align		4
        /*001c*/ 	.word	0xfffffffc


//--------------------- .text._Z10fct_ale_b2iddPKiPKdS2_S2_PdS3_ --------------------------
	.section	.text._Z10fct_ale_b2iddPKiPKdS2_S2_PdS3_,"ax",@progbits
	.align	128
        .global         _Z10fct_ale_b2iddPKiPKdS2_S2_PdS3_
        .type           _Z10fct_ale_b2iddPKiPKdS2_S2_PdS3_,@function
        .size           _Z10fct_ale_b2iddPKiPKdS2_S2_PdS3_,(.L_x_30 - _Z10fct_ale_b2iddPKiPKdS2_S2_PdS3_)
        .other          _Z10fct_ale_b2iddPKiPKdS2_S2_PdS3_,@"STO_CUDA_ENTRY STV_DEFAULT"
_Z10fct_ale_b2iddPKiPKdS2_S2_PdS3_:
.text._Z10fct_ale_b2iddPKiPKdS2_S2_PdS3_:
[----:B------:R-:W-:Y:S01]  /*0000*/  LDC R1, c[0x0][0x37c] ;  /* 0x0000df00ff017b82 */ /* 0x000fe20000000800 */
[----:B------:R-:W0:Y:S07]  /*0010*/  S2R R4, SR_CTAID.X ;  /* 0x0000000000047919 */ /* 0x000e2e0000002500 */
[----:B------:R-:W0:Y:S01]  /*0020*/  LDC.64 R2, c[0x0][0x398] ;  /* 0x0000e600ff027b82 */ /* 0x000e220000000a00 */
[----:B------:R-:W1:Y:S01]  /*0030*/  LDCU.64 UR4, c[0x0][0x358] ;  /* 0x00006b00ff0477ac */ /* 0x000e620008000a00 */
[----:B0-----:R-:W-:-:S06]  /*0040*/  IMAD.WIDE.U32 R2, R4, 0x4, R2 ;  /* 0x0000000404027825 */ /* 0x001fcc00078e0002 */
[----:B-1----:R0:W2:Y:S02]  /*0050*/  LDG.E.CONSTANT R2, desc[UR4][R2.64] ;  /* 0x0000000402027981 */ /* 0x0020a4000c1e9900 */
[----:B0-----:R-:W2:Y:S02]  /*0060*/  S2R R3, SR_TID.X ;  /* 0x0000000000037919 */ /* 0x001ea40000002100 */
[----:B--2---:R-:W-:-:S13]  /*0070*/  ISETP.GE.AND P0, PT, R3, R2, PT ;  /* 0x000000020300720c */ /* 0x004fda0003f06270 */
[----:B------:R-:W-:Y:S05]  /*0080*/  @P0 EXIT ;  /* 0x000000000000094d */ /* 0x000fea0003800000 */
[----:B------:R-:W-:Y:S01]  /*0090*/  VIADDMNMX.U32 R16, R3, 0x20, R2, !PT ;  /* 0x0000002003107846 */ /* 0x000fe20007800002 */
[----:B------:R-:W0:Y:S01]  /*00a0*/  LDCU.64 UR8, c[0x0][0x388] ;  /* 0x00007100ff0877ac */ /* 0x000e220008000a00 */
[----:B------:R-:W-:Y:S01]  /*00b0*/  LOP3.LUT R5, RZ, R3, RZ, 0x33, !PT ;  /* 0x00000003ff057212 */ /* 0x000fe200078e33ff */
[----:B------:R-:W-:Y:S01]  /*00c0*/  BSSY.RECONVERGENT B0, `(.L_x_0) ;  /* 0x000005f000007945 */ /* 0x000fe20003800200 */
[----:B------:R-:W1:Y:S03]  /*00d0*/  LDCU.64 UR10, c[0x0][0x390] ;  /* 0x00007200ff0a77ac */ /* 0x000e660008000a00 */
[----:B------:R-:W-:-:S05]  /*00e0*/  IMAD.IADD R16, R16, 0x1, R5 ;  /* 0x0000000110107824 */ /* 0x000fca00078e0205 */
[----:B------:R-:W-:-:S04]  /*00f0*/  LOP3.LUT R0, R16, 0x60, RZ, 0xc0, !PT ;  /* 0x0000006010007812 */ /* 0x000fc800078ec0ff */
[----:B------:R-:W-:-:S13]  /*0100*/  ISETP.NE.AND P0, PT, R0, 0x60, PT ;  /* 0x000000600000780c */ /* 0x000fda0003f05270 */
[----:B01----:R-:W-:Y:S05]  /*0110*/  @!P0 BRA `(.L_x_1) ;  /* 0x0000000400648947 */ /* 0x003fea0003800000 */
[----:B------:R-:W0:Y:S01]  /*0120*/  LDC.64 R26, c[0x0][0x3c0] ;  /* 0x0000f000ff1a7b82 */ /* 0x000e220000000a00 */
[----:B------:R-:W1:Y:S01]  /*0130*/  LDCU UR6, c[0x0][0x380] ;  /* 0x00007000ff0677ac */ /* 0x000e620008000800 */
[----:B------:R-:W-:-:S04]  /*0140*/  LEA.HI R0, R16, 0x1, RZ, 0x1b ;  /* 0x0000000110007811 */ /* 0x000fc800078fd8ff */
[----:B------:R-:W-:Y:S02]  /*0150*/  LOP3.LUT R0, R0, 0x3, RZ, 0xc0, !PT ;  /* 0x0000000300007812 */ /* 0x000fe400078ec0ff */
[----:B------:R-:W2:Y:S03]  /*0160*/  LDC.64 R24, c[0x0][0x3b0] ;  /* 0x0000ec00ff187b82 */ /* 0x000ea60000000a00 */
[----:B------:R-:W-:-:S05]  /*0170*/  IMAD.MOV R18, RZ, RZ, -R0 ;  /* 0x000000ffff127224 */ /* 0x000fca00078e0a00 */
[----:B------:R-:W3:Y:S01]  /*0180*/  LDC.64 R22, c[0x0][0x3b8] ;  /* 0x0000ee00ff167b82 */ /* 0x000ee20000000a00 */
[----:B-1----:R-:W-:-:S07]  /*0190*/  IMAD R17, R4, UR6, R3 ;  /* 0x0000000604117c24 */ /* 0x002fce000f8e0203 */
.L_x_6:
[----:B-1----:R-:W1:Y:S01]  /*01a0*/  LDC.64 R12, c[0x0][0x3a0] ;  /* 0x0000e800ff0c7b82 */ /* 0x002e620000000a00 */
[----:B---3--:R-:W-:-:S05]  /*01b0*/  IMAD.WIDE R10, R17, 0x8, R22 ;  /* 0x00000008110a7825 */ /* 0x008fca00078e0216 */
[----:B------:R-:W3:Y:S02]  /*01c0*/  LDG.E.64 R6, desc[UR4][R10.64] ;  /* 0x000000040a067981 */ /* 0x000ee4000c1e1b00 */
[----:B------:R-:W4:Y:S01]  /*01d0*/  LDC.64 R8, c[0x0][0x3a8] ;  /* 0x0000ea00ff087b82 */ /* 0x000f220000000a00 */
[----:B-1----:R-:W-:-:S06]  /*01e0*/  IMAD.WIDE R12, R17, 0x8, R12 ;  /* 0x00000008110c7825 */ /* 0x002fcc00078e020c */
[----:B------:R-:W5:Y:S01]  /*01f0*/  LDG.E.64.CONSTANT R12, desc[UR4][R12.64] ;  /* 0x000000040c0c7981 */ /* 0x000f62000c1e9b00 */
[----:B----4-:R-:W-:-:S06]  /*0200*/  IMAD.WIDE R8, R17, 0x8, R8 ;  /* 0x0000000811087825 */ /* 0x010fcc00078e0208 */
[----:B------:R-:W4:Y:S01]  /*0210*/  LDG.E.64.CONSTANT R8, desc[UR4][R8.64] ;  /* 0x0000000408087981 */ /* 0x000f22000c1e9b00 */
[----:B------:R-:W-:Y:S01]  /*0220*/  LOP3.LUT R0, R16, 0x60, RZ, 0xc0, !PT ;  /* 0x0000006010007812 */ /* 0x000fe200078ec0ff */
[----:B------:R-:W-:Y:S01]  /*0230*/  VIADD R18, R18, 0x1 ;  /* 0x0000000112127836 */ /* 0x000fe20000000000 */
[----:B------:R-:W-:Y:S01]  /*0240*/  BSSY.RECONVERGENT B1, `(.L_x_2) ;  /* 0x000001c000017945 */ /* 0x000fe20003800200 */
[----:B------:R-:W1:Y:S02]  /*0250*/  S2R R3, SR_TID.X ;  /* 0x0000000000037919 */ /* 0x000e640000002100 */
[----:B------:R-:W-:Y:S01]  /*0260*/  VIADD R0, R0, 0x20 ;  /* 0x0000002000007836 */ /* 0x000fe20000000000 */
[----:B------:R-:W-:-:S04]  /*0270*/  ISETP.NE.AND P1, PT, R18, RZ, PT ;  /* 0x000000ff1200720c */ /* 0x000fc80003f25270 */
[----:B------:R-:W-:-:S05]  /*0280*/  LOP3.LUT R0, R0, 0x60, RZ, 0xc0, !PT ;  /* 0x0000006000007812 */ /* 0x000fca00078ec0ff */
[----:B-1----:R-:W-:Y:S01]  /*0290*/  IMAD.IADD R3, R0, 0x1, R3 ;  /* 0x0000000100037824 */ /* 0x002fe200078e0203 */
[----:B---3--:R-:W-:-:S08]  /*02a0*/  DMUL R6, R6, UR8 ;  /* 0x0000000806067c28 */ /* 0x008fd00008000000 */
[----:B-----5:R-:W-:Y:S01]  /*02b0*/  DFMA R32, R12, R6, UR10 ;  /* 0x0000000a0c207e2b */ /* 0x020fe20008000006 */
[----:B------:R-:W-:-:S05]  /*02c0*/  IMAD.MOV.U32 R6, RZ, RZ, 0x1 ;  /* 0x00000001ff067424 */ /* 0x000fca00078e00ff */
[----:B------:R-:W1:Y:S01]  /*02d0*/  MUFU.RCP64H R7, R33 ;  /* 0x0000002100077308 */ /* 0x000e620000001800 */
[----:B----4-:R-:W-:Y:S01]  /*02e0*/  FSETP.GEU.AND P2, PT, |R9|, 6.5827683646048100446e-37, PT ;  /* 0x036000000900780b */ /* 0x010fe20003f4e200 */
[----:B-1----:R-:W-:-:S08]  /*02f0*/  DFMA R14, -R32, R6, 1 ;  /* 0x3ff00000200e742b */ /* 0x002fd00000000106 */
[----:B------:R-:W-:-:S08]  /*0300*/  DFMA R14, R14, R14, R14 ;  /* 0x0000000e0e0e722b */ /* 0x000fd0000000000e */
[----:B------:R-:W-:-:S08]  /*0310*/  DFMA R14, R6, R14, R6 ;  /* 0x0000000e060e722b */ /* 0x000fd00000000006 */
[----:B------:R-:W-:-:S08]  /*0320*/  DFMA R6, -R32, R14, 1 ;  /* 0x3ff000002006742b */ /* 0x000fd0000000010e */
[----:B------:R-:W-:-:S08]  /*0330*/  DFMA R6, R14, R6, R14 ;  /* 0x000000060e06722b */ /* 0x000fd0000000000e */
[----:B------:R-:W-:-:S08]  /*0340*/  DMUL R14, R8, R6 ;  /* 0x00000006080e7228 */ /* 0x000fd00000000000 */
[----:B------:R-:W-:-:S08]  /*0350*/  DFMA R20, -R32, R14, R8 ;  /* 0x0000000e2014722b */ /* 0x000fd00000000108 */
[----:B------:R-:W-:Y:S01]  /*0360*/  DFMA R6, R6, R20, R14 ;  /* 0x000000140606722b */ /* 0x000fe2000000000e */
[----:B0-----:R-:W-:-:S04]  /*0370*/  IMAD.WIDE R20, R17, 0x8, R26 ;  /* 0x0000000811147825 */ /* 0x001fc800078e021a */
[----:B--2---:R-:W-:-:S05]  /*0380*/  IMAD.WIDE R14, R17, 0x8, R24 ;  /* 0x00000008110e7825 */ /* 0x004fca00078e0218 */
[----:B------:R-:W-:-:S05]  /*0390*/  FFMA R5, RZ, R33, R7 ;  /* 0x00000021ff057223 */ /* 0x000fca0000000007 */
[----:B------:R-:W-:-:S13]  /*03a0*/  FSETP.GT.AND P0, PT, |R5|, 1.469367938527859385e-39, PT ;  /* 0x001000000500780b */ /* 0x000fda0003f04200 */
[----:B------:R-:W-:Y:S05]  /*03b0*/  @P0 BRA P2, `(.L_x_3) ;  /* 0x0000000000100947 */ /* 0x000fea0001000000 */
[----:B------:R-:W-:Y:S01]  /*03c0*/  IMAD.MOV.U32 R6, RZ, RZ, R8 ;  /* 0x000000ffff067224 */ /* 0x000fe200078e0008 */
[----:B------:R-:W-:Y:S01]  /*03d0*/  MOV R0, 0x400 ;  /* 0x0000040000007802 */ /* 0x000fe20000000f00 */
[----:B------:R-:W-:-:S07]  /*03e0*/  IMAD.MOV.U32 R7, RZ, RZ, R9 ;  /* 0x000000ffff077224 */ /* 0x000fce00078e0009 */
[----:B------:R-:W-:Y:S05]  /*03f0*/  CALL.REL.NOINC `($__internal_0_$__cuda_sm20_div_rn_f64_full) ;  /* 0x0000001400147944 */ /* 0x000fea0003c00000 */
.L_x_3:
[----:B------:R-:W-:Y:S05]  /*0400*/  BSYNC.RECONVERGENT B1 ;  /* 0x0000000000017941 */ /* 0x000fea0003800200 */
.L_x_2:
[----:B------:R-:W-:Y:S01]  /*0410*/  DSETP.MIN.AND P0, P2, R6, 1, PT ;  /* 0x3ff000000600742a */ /* 0x000fe20003a00000 */
[----:B------:R-:W-:Y:S01]  /*0420*/  IMAD.MOV.U32 R0, RZ, RZ, R7 ;  /* 0x000000ffff007224 */ /* 0x000fe200078e0007 */
[----:B------:R-:W2:Y:S01]  /*0430*/  LDG.E.64.CONSTANT R14, desc[UR4][R14.64] ;  /* 0x000000040e0e7981 */ /* 0x000ea2000c1e9b00 */
[----:B------:R-:W-:-:S03]  /*0440*/  IMAD.MOV.U32 R8, RZ, RZ, 0x80000 ;  /* 0x00080000ff087424 */ /* 0x000fc600078e00ff */
[----:B------:R-:W-:Y:S02]  /*0450*/  FSEL R5, R0, 1.875, P0 ;  /* 0x3ff0000000057808 */ /* 0x000fe40000000000 */
[----:B------:R-:W-:-:S06]  /*0460*/  SEL R6, R6, RZ, P0 ;  /* 0x000000ff06067207 */ /* 0x000fcc0000000000 */
[----:B------:R-:W-:-:S05]  /*0470*/  @P2 LOP3.LUT R5, R8, 0x3ff00000, RZ, 0xfc, !PT ;  /* 0x3ff0000008052812 */ /* 0x000fca00078efcff */
[----:B------:R-:W-:-:S05]  /*0480*/  IMAD.MOV.U32 R7, RZ, RZ, R5 ;  /* 0x000000ffff077224 */ /* 0x000fca00078e0005 */
[----:B------:R2:W-:Y:S04]  /*0490*/  STG.E.64 desc[UR4][R10.64], R6 ;  /* 0x000000060a007986 */ /* 0x0005e8000c101b04 */
[----:B------:R-:W3:Y:S01]  /*04a0*/  LDG.E.64 R8, desc[UR4][R20.64] ;  /* 0x0000000414087981 */ /* 0x000ee2000c1e1b00 */
[----:B------:R-:W-:Y:S01]  /*04b0*/  BSSY.RECONVERGENT B1, `(.L_x_4) ;  /* 0x0000015000017945 */ /* 0x000fe20003800200 */
[----:B---3--:R-:W-:-:S08]  /*04c0*/  DMUL R8, R8, UR8 ;  /* 0x0000000808087c28 */ /* 0x008fd00008000000 */
[----:B------:R-:W-:-:S06]  /*04d0*/  DFMA R32, R12, R8, -UR10 ;  /* 0x8000000a0c207e2b */ /* 0x000fcc0008000008 */
[----:B------:R-:W0:Y:S01]  /*04e0*/  MUFU.RCP64H R9, R33 ;  /* 0x0000002100097308 */ /* 0x000e220000001800 */
[----:B------:R-:W-:-:S06]  /*04f0*/  IMAD.MOV.U32 R8, RZ, RZ, 0x1 ;  /* 0x00000001ff087424 */ /* 0x000fcc00078e00ff */
[----:B0-----:R-:W-:-:S08]  /*0500*/  DFMA R12, -R32, R8, 1 ;  /* 0x3ff00000200c742b */ /* 0x001fd00000000108 */
[----:B------:R-:W-:-:S08]  /*0510*/  DFMA R12, R12, R12, R12 ;  /* 0x0000000c0c0c722b */ /* 0x000fd0000000000c */
[----:B------:R-:W-:-:S08]  /*0520*/  DFMA R12, R8, R12, R8 ;  /* 0x0000000c080c722b */ /* 0x000fd00000000008 */
[----:B------:R-:W-:-:S08]  /*0530*/  DFMA R8, -R32, R12, 1 ;  /* 0x3ff000002008742b */ /* 0x000fd0000000010c */
[----:B------:R-:W-:-:S08]  /*0540*/  DFMA R8, R12, R8, R12 ;  /* 0x000000080c08722b */ /* 0x000fd0000000000c */
[----:B--2---:R-:W-:-:S08]  /*0550*/  DMUL R6, R14, R8 ;  /* 0x000000080e067228 */ /* 0x004fd00000000000 */
[----:B------:R-:W-:-:S08]  /*0560*/  DFMA R10, -R32, R6, R14 ;  /* 0x00000006200a722b */ /* 0x000fd0000000010e */
[----:B------:R-:W-:Y:S01]  /*0570*/  DFMA R6, R8, R10, R6 ;  /* 0x0000000a0806722b */ /* 0x000fe20000000006 */
[----:B------:R-:W-:-:S09]  /*0580*/  FSETP.GEU.AND P2, PT, |R15|, 6.5827683646048100446e-37, PT ;  /* 0x036000000f00780b */ /* 0x000fd20003f4e200 */
[----:B------:R-:W-:-:S05]  /*0590*/  FFMA R0, RZ, R33, R7 ;  /* 0x00000021ff007223 */ /* 0x000fca0000000007 */
[----:B------:R-:W-:-:S13]  /*05a0*/  FSETP.GT.AND P0, PT, |R0|, 1.469367938527859385e-39, PT ;  /* 0x001000000000780b */ /* 0x000fda0003f04200 */
[----:B------:R-:W-:Y:S05]  /*05b0*/  @P0 BRA P2, `(.L_x_5) ;  /* 0x0000000000100947 */ /* 0x000fea0001000000 */
[----:B------:R-:W-:Y:S01]  /*05c0*/  IMAD.MOV.U32 R6, RZ, RZ, R14 ;  /* 0x000000ffff067224 */ /* 0x000fe200078e000e */
[----:B------:R-:W-:Y:S01]  /*05d0*/  MOV R0, 0x600 ;  /* 0x0000060000007802 */ /* 0x000fe20000000f00 */
[----:B------:R-:W-:-:S07]  /*05e0*/  IMAD.MOV.U32 R7, RZ, RZ, R15 ;  /* 0x000000ffff077224 */ /* 0x000fce00078e000f */
[----:B------:R-:W-:Y:S05]  /*05f0*/  CALL.REL.NOINC `($__internal_0_$__cuda_sm20_div_rn_f64_full) ;  /* 0x0000001000947944 */ /* 0x000fea0003c00000 */
.L_x_5:
[----:B------:R-:W-:Y:S05]  /*0600*/  BSYNC.RECONVERGENT B1 ;  /* 0x0000000000017941 */ /* 0x000fea0003800200 */
.L_x_4:
[----:B------:R-:W-:Y:S01]  /*0610*/  DSETP.MIN.AND P0, P2, R6, 1, PT ;  /* 0x3ff000000600742a */ /* 0x000fe20003a00000 */
[----:B------:R-:W-:Y:S01]  /*0620*/  MOV R0, R7 ;  /* 0x0000000700007202 */ /* 0x000fe20000000f00 */
[----:B------:R-:W-:Y:S02]  /*0630*/  IMAD.MOV.U32 R8, RZ, RZ, 0x80000 ;  /* 0x00080000ff087424 */ /* 0x000fe400078e00ff */
[----:B------:R-:W-:Y:S02]  /*0640*/  VIADD R17, R17, 0x20 ;  /* 0x0000002011117836 */ /* 0x000fe40000000000 */
[----:B------:R-:W-:Y:S02]  /*0650*/  FSEL R5, R0, 1.875, P0 ;  /* 0x3ff0000000057808 */ /* 0x000fe40000000000 */
[----:B------:R-:W-:-:S06]  /*0660*/  SEL R6, R6, RZ, P0 ;  /* 0x000000ff06067207 */ /* 0x000fcc0000000000 */
[----:B------:R-:W-:-:S05]  /*0670*/  @P2 LOP3.LUT R5, R8, 0x3ff00000, RZ, 0xfc, !PT ;  /* 0x3ff0000008052812 */ /* 0x000fca00078efcff */
[----:B------:R-:W-:-:S05]  /*0680*/  IMAD.MOV.U32 R7, RZ, RZ, R5 ;  /* 0x000000ffff077224 */ /* 0x000fca00078e0005 */
[----:B------:R1:W-:Y:S01]  /*0690*/  STG.E.64 desc[UR4][R20.64], R6 ;  /* 0x0000000614007986 */ /* 0x0003e2000c101b04 */
[----:B------:R-:W-:Y:S05]  /*06a0*/  @P1 BRA `(.L_x_6) ;  /* 0xfffffff800bc1947 */ /* 0x000fea000383ffff */
.L_x_1:
[----:B------:R-:W-:Y:S05]  /*06b0*/  BSYNC.RECONVERGENT B0 ;  /* 0x0000000000007941 */ /* 0x000fea0003800200 */
.L_x_0:
[----:B------:R-:W-:-:S13]  /*06c0*/  ISETP.GE.U32.AND P0, PT, R16, 0x60, PT ;  /* 0x000000601000780c */ /* 0x000fda0003f06070 */
[----:B------:R-:W-:Y:S05]  /*06d0*/  @!P0 EXIT ;  /* 0x000000000000894d */ /* 0x000fea0003800000 */
[----:B------:R-:W0:Y:S01]  /*06e0*/  LDC.64 R28, c[0x0][0x3c0] ;  /* 0x0000f000ff1c7b82 */ /* 0x000e220000000a00 */
[----:B------:R-:W2:Y:S01]  /*06f0*/  LDCU UR6, c[0x0][0x380] ;  /* 0x00007000ff0677ac */ /* 0x000ea20008000800 */
[----:B------:R-:W3:Y:S06]  /*0700*/  LDCU.64 UR8, c[0x0][0x388] ;  /* 0x00007100ff0877ac */ /* 0x000eec0008000a00 */
[----:B------:R-:W4:Y:S01]  /*0710*/  LDC.64 R26, c[0x0][0x3b0] ;  /* 0x0000ec00ff1a7b82 */ /* 0x000f220000000a00 */
[----:B------:R-:W0:Y:S07]  /*0720*/  LDCU.64 UR10, c[0x0][0x390] ;  /* 0x00007200ff0a77ac */ /* 0x000e2e0008000a00 */
[----:B------:R-:W0:Y:S01]  /*0730*/  LDC.64 R24, c[0x0][0x3b8] ;  /* 0x0000ee00ff187b82 */ /* 0x000e220000000a00 */
[----:B--2---:R-:W-:-:S07]  /*0740*/  IMAD R4, R4, UR6, R3 ;  /* 0x0000000604047c24 */ /* 0x004fce000f8e0203 */
[----:B------:R-:W2:Y:S08]  /*0750*/  LDC.64 R22, c[0x0][0x3a0] ;  /* 0x0000e800ff167b82 */ /* 0x000eb00000000a00 */
[----:B-1-3--:R-:W1:Y:S02]  /*0760*/  LDC.64 R20, c[0x0][0x3a8] ;  /* 0x0000ea00ff147b82 */ /* 0x00ae640000000a00 */
.L_x_23:
[----:B0-----:R-:W-:-:S05]  /*0770*/  IMAD.WIDE R18, R4, 0x8, R24 ;  /* 0x0000000804127825 */ /* 0x001fca00078e0218 */
[----:B---3--:R-:W3:Y:S01]  /*0780*/  LDG.E.64 R6, desc[UR4][R18.64] ;  /* 0x0000000412067981 */ /* 0x008ee2000c1e1b00 */
[----:B--2---:R-:W-:-:S05]  /*0790*/  IMAD.WIDE R16, R4, 0x8, R22 ;  /* 0x0000000804107825 */ /* 0x004fca00078e0216 */
[----:B------:R-:W2:Y:S01]  /*07a0*/  LDG.E.64.CONSTANT R34, desc[UR4][R16.64] ;  /* 0x0000000410227981 */ /* 0x000ea2000c1e9b00 */
[----:B-1----:R-:W-:-:S05]  /*07b0*/  IMAD.WIDE R14, R4, 0x8, R20 ;  /* 0x00000008040e7825 */ /* 0x002fca00078e0214 */
[----:B------:R-:W5:Y:S01]  /*07c0*/  LDG.E.64.CONSTANT R8, desc[UR4][R14.64] ;  /* 0x000000040e087981 */ /* 0x000f62000c1e9b00 */
[----:B------:R-:W-:Y:S01]  /*07d0*/  BSSY.RECONVERGENT B0, `(.L_x_7) ;  /* 0x0000017000007945 */ /* 0x000fe20003800200 */
[----:B---3--:R-:W-:-:S08]  /*07e0*/  DMUL R6, R6, UR8 ;  /* 0x0000000806067c28 */ /* 0x008fd00008000000 */
[----:B--2---:R-:W-:Y:S01]  /*07f0*/  DFMA R32, R34, R6, UR10 ;  /* 0x0000000a22207e2b */ /* 0x004fe20008000006 */
[----:B------:R-:W-:Y:S01]  /*0800*/  IMAD.MOV.U32 R6, RZ, RZ, 0x1 ;  /* 0x00000001ff067424 */ /* 0x000fe200078e00ff */
[----:B-----5:R-:W-:-:S04]  /*0810*/  FSETP.GEU.AND P1, PT, |R9|, 6.5827683646048100446e-37, PT ;  /* 0x036000000900780b */ /* 0x020fc80003f2e200 */
[----:B------:R-:W0:Y:S02]  /*0820*/  MUFU.RCP64H R7, R33 ;  /* 0x0000002100077308 */ /* 0x000e240000001800 */
[----:B0-----:R-:W-:-:S08]  /*0830*/  DFMA R10, -R32, R6, 1 ;  /* 0x3ff00000200a742b */ /* 0x001fd00000000106 */
[----:B------:R-:W-:-:S08]  /*0840*/  DFMA R10, R10, R10, R10 ;  /* 0x0000000a0a0a722b */ /* 0x000fd0000000000a */
[----:B------:R-:W-:-:S08]  /*0850*/  DFMA R10, R6, R10, R6 ;  /* 0x0000000a060a722b */ /* 0x000fd00000000006 */
[----:B------:R-:W-:-:S08]  /*0860*/  DFMA R6, -R32, R10, 1 ;  /* 0x3ff000002006742b */ /* 0x000fd0000000010a */
[----:B------:R-:W-:-:S08]  /*0870*/  DFMA R6, R10, R6, R10 ;  /* 0x000000060a06722b */ /* 0x000fd0000000000a */
[----:B------:R-:W-:-:S08]  /*0880*/  DMUL R10, R8, R6 ;  /* 0x00000006080a7228 */ /* 0x000fd00000000000 */
[----:B------:R-:W-:-:S08]  /*0890*/  DFMA R12, -R32, R10, R8 ;  /* 0x0000000a200c722b */ /* 0x000fd00000000108 */
[----:B------:R-:W-:Y:S01]  /*08a0*/  DFMA R6, R6, R12, R10 ;  /* 0x0000000c0606722b */ /* 0x000fe2000000000a */
[----:B------:R-:W-:-:S04]  /*08b0*/  IMAD.WIDE R12, R4, 0x8, R28 ;  /* 0x00000008040c7825 */ /* 0x000fc800078e021c */
[----:B----4-:R-:W-:-:S05]  /*08c0*/  IMAD.WIDE R10, R4, 0x8, R26 ;  /* 0x00000008040a7825 */ /* 0x010fca00078e021a */
[----:B------:R-:W-:-:S05]  /*08d0*/  FFMA R0, RZ, R33, R7 ;  /* 0x00000021ff007223 */ /* 0x000fca0000000007 */
[----:B------:R-:W-:-:S13]  /*08e0*/  FSETP.GT.AND P0, PT, |R0|, 1.469367938527859385e-39, PT ;  /* 0x001000000000780b */ /* 0x000fda0003f04200 */
[----:B------:R-:W-:Y:S05]  /*08f0*/  @P0 BRA P1, `(.L_x_8) ;  /* 0x0000000000100947 */ /* 0x000fea0000800000 */
[----:B------:R-:W-:Y:S01]  /*0900*/  IMAD.MOV.U32 R6, RZ, RZ, R8 ;  /* 0x000000ffff067224 */ /* 0x000fe200078e0008 */
[----:B------:R-:W-:Y:S01]  /*0910*/  MOV R0, 0x940 ;  /* 0x0000094000007802 */ /* 0x000fe20000000f00 */
[----:B------:R-:W-:-:S07]  /*0920*/  IMAD.MOV.U32 R7, RZ, RZ, R9 ;  /* 0x000000ffff077224 */ /* 0x000fce00078e0009 */
[----:B------:R-:W-:Y:S05]  /*0930*/  CALL.REL.NOINC `($__internal_0_$__cuda_sm20_div_rn_f64_full) ;  /* 0x0000000c00c47944 */ /* 0x000fea0003c00000 */
.L_x_8:
[----:B------:R-:W-:Y:S05]  /*0940*/  BSYNC.RECONVERGENT B0 ;  /* 0x0000000000007941 */ /* 0x000fea0003800200 */
.L_x_7:
[----:B------:R-:W-:Y:S01]  /*0950*/  DSETP.MIN.AND P0, P1, R6, 1, PT ;  /* 0x3ff000000600742a */ /* 0x000fe20003900000 */
[----:B------:R-:W-:Y:S02]  /*0960*/  IMAD.MOV.U32 R0, RZ, RZ, R7 ;  /* 0x000000ffff007224 */ /* 0x000fe400078e0007 */
[----:B------:R-:W-:-:S03]  /*0970*/  IMAD.MOV.U32 R8, RZ, RZ, 0x80000 ;  /* 0x00080000ff087424 */ /* 0x000fc600078e00ff */
[----:B------:R-:W-:Y:S02]  /*0980*/  FSEL R5, R0, 1.875, P0 ;  /* 0x3ff0000000057808 */ /* 0x000fe40000000000 */
[----:B------:R-:W-:-:S06]  /*0990*/  SEL R6, R6, RZ, P0 ;  /* 0x000000ff06067207 */ /* 0x000fcc0000000000 */
[----:B------:R-:W-:Y:S02]  /*09a0*/  @P1 LOP3.LUT R5, R8, 0x3ff00000, RZ, 0xfc, !PT ;  /* 0x3ff0000008051812 */ /* 0x000fe400078efcff */
[----:B------:R-:W2:Y:S03]  /*09b0*/  LDG.E.64.CONSTANT R8, desc[UR4][R10.64] ;  /* 0x000000040a087981 */ /* 0x000ea6000c1e9b00 */
        /* <DEDUP_REMOVED lines=24> */
.L_x_10:
[----:B------:R-:W-:Y:S05]  /*0b40*/  BSYNC.RECONVERGENT B0 ;  /* 0x0000000000007941 */ /* 0x000fea0003800200 */
.L_x_9:
[----:B------:R-:W-:Y:S01]  /*0b50*/  DSETP.MIN.AND P0, P1, R6, 1, PT ;  /* 0x3ff000000600742a */ /* 0x000fe20003900000 */
[----:B------:R-:W-:Y:S01]  /*0b60*/  MOV R0, R7 ;  /* 0x0000000700007202 */ /* 0x000fe20000000f00 */
[----:B------:R-:W-:Y:S01]  /*0b70*/  IMAD.MOV.U32 R8, RZ, RZ, 0x80000 ;  /* 0x00080000ff087424 */ /* 0x000fe200078e00ff */
[----:B------:R-:W2:Y:S03]  /*0b80*/  LDG.E.64.CONSTANT R34, desc[UR4][R16.64+0x100] ;  /* 0x0001000410227981 */ /* 0x000ea6000c1e9b00 */
[----:B------:R-:W-:Y:S02]  /*0b90*/  FSEL R5, R0, 1.875, P0 ;  /* 0x3ff0000000057808 */ /* 0x000fe40000000000 */
[----:B------:R-:W-:-:S06]  /*0ba0*/  SEL R6, R6, RZ, P0 ;  /* 0x000000ff06067207 */ /* 0x000fcc0000000000 */
[----:B------:R-:W-:Y:S02]  /*0bb0*/  @P1 LOP3.LUT R5, R8, 0x3ff00000, RZ, 0xfc, !PT ;  /* 0x3ff0000008051812 */ /* 0x000fe400078efcff */
[----:B------:R-:W3:Y:S03]  /*0bc0*/  LDG.E.64.CONSTANT R8, desc[UR4][R14.64+0x100] ;  /* 0x000100040e087981 */ /* 0x000ee6000c1e9b00 */
[----:B------:R-:W-:-:S05]  /*0bd0*/  IMAD.MOV.U32 R7, RZ, RZ, R5 ;  /* 0x000000ffff077224 */ /* 0x000fca00078e0005 */
[----:B------:R0:W-:Y:S04]  /*0be0*/  STG.E.64 desc[UR4][R12.64], R6 ;  /* 0x000000060c007986 */ /* 0x0001e8000c101b04 */
[----:B------:R-:W4:Y:S01]  /*0bf0*/  LDG.E.64 R30, desc[UR4][R18.64+0x100] ;  /* 0x00010004121e7981 */ /* 0x000f22000c1e1b00 */
[----:B------:R-:W-:Y:S01]  /*0c00*/  BSSY.RECONVERGENT B0, `(.L_x_11) ;  /* 0x0000015000007945 */ /* 0x000fe20003800200 */
[----:B----4-:R-:W-:-:S08]  /*0c10*/  DMUL R30, R30, UR8 ;  /* 0x000000081e1e7c28 */ /* 0x010fd00008000000 */
[----:B--2---:R-:W-:-:S06]  /*0c20*/  DFMA R32, R34, R30, UR10 ;  /* 0x0000000a22207e2b */ /* 0x004fcc000800001e */
[----:B------:R-:W1:Y:S01]  /*0c30*/  MUFU.RCP64H R31, R33 ;  /* 0x00000021001f7308 */ /* 0x000e620000001800 */
[----:B------:R-:W-:-:S06]  /*0c40*/  IMAD.MOV.U32 R30, RZ, RZ, 0x1 ;  /* 0x00000001ff1e7424 */ /* 0x000fcc00078e00ff */
[----:B-1----:R-:W-:-:S08]  /*0c50*/  DFMA R36, -R32, R30, 1 ;  /* 0x3ff000002024742b */ /* 0x002fd0000000011e */
[----:B------:R-:W-:-:S08]  /*0c60*/  DFMA R36, R36, R36, R36 ;  /* 0x000000242424722b */ /* 0x000fd00000000024 */
[----:B------:R-:W-:-:S08]  /*0c70*/  DFMA R36, R30, R36, R30 ;  /* 0x000000241e24722b */ /* 0x000fd0000000001e */
[----:B0-----:R-:W-:-:S08]  /*0c80*/  DFMA R6, -R32, R36, 1 ;  /* 0x3ff000002006742b */ /* 0x001fd00000000124 */
[----:B------:R-:W-:-:S08]  /*0c90*/  DFMA R6, R36, R6, R36 ;  /* 0x000000062406722b */ /* 0x000fd00000000024 */
[----:B---3--:R-:W-:-:S08]  /*0ca0*/  DMUL R30, R8, R6 ;  /* 0x00000006081e7228 */ /* 0x008fd00000000000 */
        /* <DEDUP_REMOVED lines=10> */
.L_x_12:
[----:B------:R-:W-:Y:S05]  /*0d50*/  BSYNC.RECONVERGENT B0 ;  /* 0x0000000000007941 */ /* 0x000fea0003800200 */
.L_x_11:
        /* <DEDUP_REMOVED lines=31> */
.L_x_14:
[----:B------:R-:W-:Y:S05]  /*0f50*/  BSYNC.RECONVERGENT B0 ;  /* 0x0000000000007941 */ /* 0x000fea0003800200 */
.L_x_13:
[----:B------:R-:W-:Y:S01]  /*0f60*/  DSETP.MIN.AND P0, P1, R6, 1, PT ;  /* 0x3ff000000600742a */ /* 0x000fe20003900000 */
[----:B------:R-:W-:Y:S01]  /*0f70*/  IMAD.MOV.U32 R0, RZ, RZ, R7 ;  /* 0x000000ffff007224 */ /* 0x000fe200078e0007 */
[----:B------:R-:W-:Y:S01]  /*0f80*/  MOV R8, 0x80000 ;  /* 0x0008000000087802 */ /* 0x000fe20000000f00 */
        /* <DEDUP_REMOVED lines=29> */
.L_x_16:
[----:B------:R-:W-:Y:S05]  /*1160*/  BSYNC.RECONVERGENT B0 ;  /* 0x0000000000007941 */ /* 0x000fea0003800200 */
.L_x_15:
        /* <DEDUP_REMOVED lines=31> */
.L_x_18:
[----:B------:R-:W-:Y:S05]  /*1360*/  BSYNC.RECONVERGENT B0 ;  /* 0x0000000000007941 */ /* 0x000fea0003800200 */
.L_x_17:
[----:B------:R-:W-:Y:S01]  /*1370*/  DSETP.MIN.AND P0, P1, R6, 1, PT ;  /* 0x3ff000000600742a */ /* 0x000fe20003900000 */
[----:B------:R-:W-:Y:S01]  /*1380*/  IMAD.MOV.U32 R0, RZ, RZ, R7 ;  /* 0x000000ffff007224 */ /* 0x000fe200078e0007 */
[----:B------:R-:W2:Y:S01]  /*1390*/  LDG.E.64.CONSTANT R16, desc[UR4][R16.64+0x300] ;  /* 0x0003000410107981 */ /* 0x000ea2000c1e9b00 */
[----:B------:R-:W-:-:S03]  /*13a0*/  IMAD.MOV.U32 R8, RZ, RZ, 0x80000 ;  /* 0x00080000ff087424 */ /* 0x000fc600078e00ff */
[----:B------:R-:W-:Y:S01]  /*13b0*/  FSEL R5, R0, 1.875, P0 ;  /* 0x3ff0000000057808 */ /* 0x000fe20000000000 */
[----:B------:R-:W3:Y:S01]  /*13c0*/  LDG.E.64.CONSTANT R14, desc[UR4][R14.64+0x300] ;  /* 0x000300040e0e7981 */ /* 0x000ee2000c1e9b00 */
[----:B------:R-:W-:-:S06]  /*13d0*/  SEL R6, R6, RZ, P0 ;  /* 0x000000ff06067207 */ /* 0x000fcc0000000000 */
[----:B------:R-:W-:-:S04]  /*13e0*/  @P1 LOP3.LUT R5, R8, 0x3ff00000, RZ, 0xfc, !PT ;  /* 0x3ff0000008051812 */ /* 0x000fc800078efcff */
[----:B------:R-:W-:-:S05]  /*13f0*/  MOV R7, R5 ;  /* 0x0000000500077202 */ /* 0x000fca0000000f00 */
        /* <DEDUP_REMOVED lines=23> */
.L_x_20:
[----:B------:R-:W-:Y:S05]  /*1570*/  BSYNC.RECONVERGENT B0 ;  /* 0x0000000000007941 */ /* 0x000fea0003800200 */
.L_x_19:
        /* <DEDUP_REMOVED lines=31> */
.L_x_22:
[----:B------:R-:W-:Y:S05]  /*1770*/  BSYNC.RECONVERGENT B0 ;  /* 0x0000000000007941 */ /* 0x000fea0003800200 */
.L_x_21:
[----:B------:R-:W-:Y:S01]  /*1780*/  DSETP.MIN.AND P0, P1, R6, 1, PT ;  /* 0x3ff000000600742a */ /* 0x000fe20003900000 */
[----:B------:R-:W-:Y:S02]  /*1790*/  IMAD.MOV.U32 R0, RZ, RZ, R7 ;  /* 0x000000ffff007224 */ /* 0x000fe400078e0007 */
[----:B------:R-:W-:Y:S02]  /*17a0*/  IMAD.MOV.U32 R8, RZ, RZ, 0x80000 ;  /* 0x00080000ff087424 */ /* 0x000fe400078e00ff */
[----:B------:R-:W-:Y:S01]  /*17b0*/  VIADD R3, R3, 0x80 ;  /* 0x0000008003037836 */ /* 0x000fe20000000000 */
[----:B------:R-:W-:Y:S01]  /*17c0*/  FSEL R5, R0, 1.875, P0 ;  /* 0x3ff0000000057808 */ /* 0x000fe20000000000 */
[----:B------:R-:W-:Y:S01]  /*17d0*/  VIADD R4, R4, 0x80 ;  /* 0x0000008004047836 */ /* 0x000fe20000000000 */
[----:B------:R-:W-:Y:S02]  /*17e0*/  SEL R6, R6, RZ, P0 ;  /* 0x000000ff06067207 */ /* 0x000fe40000000000 */
[----:B------:R-:W-:-:S04]  /*17f0*/  ISETP.GE.AND P0, PT, R3, R2, PT ;  /* 0x000000020300720c */ /* 0x000fc80003f06270 */
[----:B------:R-:W-:-:S04]  /*1800*/  @P1 LOP3.LUT R5, R8, 0x3ff00000, RZ, 0xfc, !PT ;  /* 0x3ff0000008051812 */ /* 0x000fc800078efcff */
[----:B------:R-:W-:-:S05]  /*1810*/  MOV R7, R5 ;  /* 0x0000000500077202 */ /* 0x000fca0000000f00 */
[----:B------:R3:W-:Y:S01]  /*1820*/  STG.E.64 desc[UR4][R12.64+0x300], R6 ;  /* 0x000300060c007986 */ /* 0x0007e2000c101b04 */
[----:B------:R-:W-:Y:S05]  /*1830*/  @!P0 BRA `(.L_x_23) ;  /* 0xffffffec00cc8947 */ /* 0x000fea000383ffff */
[----:B------:R-:W-:Y:S05]  /*1840*/  EXIT ;  /* 0x000000000000794d */ /* 0x000fea0003800000 */
        .weak           $__internal_0_$__cuda_sm20_div_rn_f64_full
        .type           $__internal_0_$__cuda_sm20_div_rn_f64_full,@function
        .size           $__internal_0_$__cuda_sm20_div_rn_f64_full,(.L_x_30 - $__internal_0_$__cuda_sm20_div_rn_f64_full)
$__internal_0_$__cuda_sm20_div_rn_f64_full:
[C---:B------:R-:W-:Y:S01]  /*1850*/  FSETP.GEU.AND P0, PT, |R33|.reuse, 1.469367938527859385e-39, PT ;  /* 0x001000002100780b */ /* 0x040fe20003f0e200 */
[----:B------:R-:W-:Y:S01]  /*1860*/  IMAD.MOV.U32 R39, RZ, RZ, R7 ;  /* 0x000000ffff277224 */ /* 0x000fe200078e0007 */
[C---:B------:R-:W-:Y:S01]  /*1870*/  LOP3.LUT R30, R33.reuse, 0x800fffff, RZ, 0xc0, !PT ;  /* 0x800fffff211e7812 */ /* 0x040fe200078ec0ff */
[----:B------:R-:W-:Y:S01]  /*1880*/  IMAD.MOV.U32 R36, RZ, RZ, 0x1 ;  /* 0x00000001ff247424 */ /* 0x000fe200078e00ff */
[----:B------:R-:W-:Y:S01]  /*1890*/  LOP3.LUT R8, R33, 0x7ff00000, RZ, 0xc0, !PT ;  /* 0x7ff0000021087812 */ /* 0x000fe200078ec0ff */
[----:B------:R-:W-:Y:S01]  /*18a0*/  IMAD.MOV.U32 R38, RZ, RZ, R6 ;  /* 0x000000ffff267224 */ /* 0x000fe200078e0006 */
[----:B------:R-:W-:Y:S01]  /*18b0*/  LOP3.LUT R31, R30, 0x3ff00000, RZ, 0xfc, !PT ;  /* 0x3ff000001e1f7812 */ /* 0x000fe200078efcff */
[----:B------:R-:W-:Y:S01]  /*18c0*/  IMAD.MOV.U32 R30, RZ, RZ, R32 ;  /* 0x000000ffff1e7224 */ /* 0x000fe200078e0020 */
[C---:B------:R-:W-:Y:S01]  /*18d0*/  FSETP.GEU.AND P3, PT, |R39|.reuse, 1.469367938527859385e-39, PT ;  /* 0x001000002700780b */ /* 0x040fe20003f6e200 */
[----:B------:R-:W-:Y:S01]  /*18e0*/  BSSY.RECONVERGENT B2, `(.L_x_24) ;  /* 0x0000055000027945 */ /* 0x000fe20003800200 */
[----:B------:R-:W-:-:S03]  /*18f0*/  LOP3.LUT R5, R39, 0x7ff00000, RZ, 0xc0, !PT ;  /* 0x7ff0000027057812 */ /* 0x000fc600078ec0ff */
[----:B------:R-:W-:Y:S01]  /*1900*/  @!P0 DMUL R30, R32, 8.98846567431157953865e+307 ;  /* 0x7fe00000201e8828 */ /* 0x000fe20000000000 */
[----:B------:R-:W-:-:S05]  /*1910*/  ISETP.GE.U32.AND P2, PT, R5, R8, PT ;  /* 0x000000080500720c */ /* 0x000fca0003f46070 */
[----:B------:R-:W0:Y:S02]  /*1920*/  MUFU.RCP64H R37, R31 ;  /* 0x0000001f00257308 */ /* 0x000e240000001800 */
[----:B------:R-:W-:Y:S01]  /*1930*/  @!P3 LOP3.LUT R6, R33, 0x7ff00000, RZ, 0xc0, !PT ;  /* 0x7ff000002106b812 */ /* 0x000fe200078ec0ff */
[----:B------:R-:W-:Y:S01]  /*1940*/  @!P3 IMAD.MOV.U32 R42, RZ, RZ, RZ ;  /* 0x000000ffff2ab224 */ /* 0x000fe200078e00ff */
[----:B------:R-:W-:Y:S02]  /*1950*/  @!P0 LOP3.LUT R8, R31, 0x7ff00000, RZ, 0xc0, !PT ;  /* 0x7ff000001f088812 */ /* 0x000fe400078ec0ff */
[----:B------:R-:W-:Y:S01]  /*1960*/  @!P3 ISETP.GE.U32.AND P4, PT, R5, R6, PT ;  /* 0x000000060500b20c */ /* 0x000fe20003f86070 */
[----:B------:R-:W-:-:S05]  /*1970*/  IMAD.MOV.U32 R6, RZ, RZ, 0x1ca00000 ;  /* 0x1ca00000ff067424 */ /* 0x000fca00078e00ff */
[C---:B------:R-:W-:Y:S02]  /*1980*/  @!P3 SEL R9, R6.reuse, 0x63400000, !P4 ;  /* 0x634000000609b807 */ /* 0x040fe40006000000 */
[----:B------:R-:W-:Y:S02]  /*1990*/  SEL R7, R6, 0x63400000, !P2 ;  /* 0x6340000006077807 */ /* 0x000fe40005000000 */
[----:B------:R-:W-:Y:S01]  /*19a0*/  @!P3 LOP3.LUT R9, R9, 0x80000000, R39, 0xf8, !PT ;  /* 0x800000000909b812 */ /* 0x000fe200078ef827 */
[----:B0-----:R-:W-:-:S03]  /*19b0*/  DFMA R40, R36, -R30, 1 ;  /* 0x3ff000002428742b */ /* 0x001fc6000000081e */
[----:B------:R-:W-:-:S05]  /*19c0*/  @!P3 LOP3.LUT R43, R9, 0x100000, RZ, 0xfc, !PT ;  /* 0x00100000092bb812 */ /* 0x000fca00078efcff */
[----:B------:R-:W-:-:S08]  /*19d0*/  DFMA R40, R40, R40, R40 ;  /* 0x000000282828722b */ /* 0x000fd00000000028 */
[----:B------:R-:W-:Y:S01]  /*19e0*/  DFMA R36, R36, R40, R36 ;  /* 0x000000282424722b */ /* 0x000fe20000000024 */
[----:B------:R-:W-:Y:S01]  /*19f0*/  LOP3.LUT R41, R7, 0x800fffff, R39, 0xf8, !PT ;  /* 0x800fffff07297812 */ /* 0x000fe200078ef827 */
[----:B------:R-:W-:Y:S02]  /*1a00*/  IMAD.MOV.U32 R40, RZ, RZ, R38 ;  /* 0x000000ffff287224 */ /* 0x000fe400078e0026 */
[----:B------:R-:W-:-:S04]  /*1a10*/  IMAD.MOV.U32 R7, RZ, RZ, R5 ;  /* 0x000000ffff077224 */ /* 0x000fc800078e0005 */
[----:B------:R-:W-:Y:S02]  /*1a20*/  DFMA R44, R36, -R30, 1 ;  /* 0x3ff00000242c742b */ /* 0x000fe4000000081e */
[----:B------:R-:W-:-:S06]  /*1a30*/  @!P3 DFMA R40, R40, 2, -R42 ;  /* 0x400000002828b82b */ /* 0x000fcc000000082a */
[----:B------:R-:W-:-:S04]  /*1a40*/  DFMA R44, R36, R44, R36 ;  /* 0x0000002c242c722b */ /* 0x000fc80000000024 */
[----:B------:R-:W-:-:S04]  /*1a50*/  @!P3 LOP3.LUT R7, R41, 0x7ff00000, RZ, 0xc0, !PT ;  /* 0x7ff000002907b812 */ /* 0x000fc800078ec0ff */
[----:B------:R-:W-:Y:S01]  /*1a60*/  DMUL R42, R44, R40 ;  /* 0x000000282c2a7228 */ /* 0x000fe20000000000 */
[----:B------:R-:W-:-:S05]  /*1a70*/  VIADD R9, R7, 0xffffffff ;  /* 0xffffffff07097836 */ /* 0x000fca0000000000 */
[----:B------:R-:W-:Y:S02]  /*1a80*/  ISETP.GT.U32.AND P0, PT, R9, 0x7feffffe, PT ;  /* 0x7feffffe0900780c */ /* 0x000fe40003f04070 */
[----:B------:R-:W-:Y:S01]  /*1a90*/  IADD3 R9, PT, PT, R8, -0x1, RZ ;  /* 0xffffffff08097810 */ /* 0x000fe20007ffe0ff */
[----:B------:R-:W-:-:S03]  /*1aa0*/  DFMA R36, R42, -R30, R40 ;  /* 0x8000001e2a24722b */ /* 0x000fc60000000028 */
[----:B------:R-:W-:-:S05]  /*1ab0*/  ISETP.GT.U32.OR P0, PT, R9, 0x7feffffe, P0 ;  /* 0x7feffffe0900780c */ /* 0x000fca0000704470 */
[----:B------:R-:W-:-:S08]  /*1ac0*/  DFMA R36, R44, R36, R42 ;  /* 0x000000242c24722b */ /* 0x000fd0000000002a */
[----:B------:R-:W-:Y:S05]  /*1ad0*/  @P0 BRA `(.L_x_25) ;  /* 0x0000000000740947 */ /* 0x000fea0003800000 */
[----:B------:R-:W-:-:S04]  /*1ae0*/  LOP3.LUT R8, R33, 0x7ff00000, RZ, 0xc0, !PT ;  /* 0x7ff0000021087812 */ /* 0x000fc800078ec0ff */
[CC--:B------:R-:W-:Y:S02]  /*1af0*/  VIADDMNMX R7, R5.reuse, -R8.reuse, 0xb9600000, !PT ;  /* 0xb960000005077446 */ /* 0x0c0fe40007800908 */
[----:B------:R-:W-:Y:S01]  /*1b00*/  ISETP.GE.U32.AND P0, PT, R5, R8, PT ;  /* 0x000000080500720c */ /* 0x000fe20003f06070 */
[----:B------:R-:W-:Y:S01]  /*1b10*/  IMAD.MOV.U32 R8, RZ, RZ, RZ ;  /* 0x000000ffff087224 */ /* 0x000fe200078e00ff */
[----:B------:R-:W-:Y:S02]  /*1b20*/  VIMNMX R7, PT, PT, R7, 0x46a00000, PT ;  /* 0x46a0000007077848 */ /* 0x000fe40003fe0100 */
[----:B------:R-:W-:-:S05]  /*1b30*/  SEL R6, R6, 0x63400000, !P0 ;  /* 0x6340000006067807 */ /* 0x000fca0004000000 */
[----:B------:R-:W-:-:S04]  /*1b40*/  IMAD.IADD R6, R7, 0x1, -R6 ;  /* 0x0000000107067824 */ /* 0x000fc800078e0a06 */
[----:B------:R-:W-:-:S06]  /*1b50*/  VIADD R9, R6, 0x7fe00000 ;  /* 0x7fe0000006097836 */ /* 0x000fcc0000000000 */
[----:B------:R-:W-:-:S10]  /*1b60*/  DMUL R42, R36, R8 ;  /* 0x00000008242a7228 */ /* 0x000fd40000000000 */
[----:B------:R-:W-:-:S13]  /*1b70*/  FSETP.GTU.AND P0, PT, |R43|, 1.469367938527859385e-39, PT ;  /* 0x001000002b00780b */ /* 0x000fda0003f0c200 */
[----:B------:R-:W-:Y:S05]  /*1b80*/  @P0 BRA `(.L_x_26) ;  /* 0x0000000000a80947 */ /* 0x000fea0003800000 */
[----:B------:R-:W-:-:S06]  /*1b90*/  DFMA R30, R36, -R30, R40 ;  /* 0x8000001e241e722b */ /* 0x000fcc0000000028 */
[----:B------:R-:W-:-:S04]  /*1ba0*/  IMAD.MOV.U32 R30, RZ, RZ, RZ ;  /* 0x000000ffff1e7224 */ /* 0x000fc800078e00ff */
[C---:B------:R-:W-:Y:S02]  /*1bb0*/  FSETP.NEU.AND P0, PT, R31.reuse, RZ, PT ;  /* 0x000000ff1f00720b */ /* 0x040fe40003f0d000 */
[----:B------:R-:W-:-:S04]  /*1bc0*/  LOP3.LUT R32, R31, 0x80000000, R33, 0x48, !PT ;  /* 0x800000001f207812 */ /* 0x000fc800078e4821 */
[----:B------:R-:W-:-:S07]  /*1bd0*/  LOP3.LUT R31, R32, R9, RZ, 0xfc, !PT ;  /* 0x00000009201f7212 */ /* 0x000fce00078efcff */
[----:B------:R-:W-:Y:S05]  /*1be0*/  @!P0 BRA `(.L_x_26) ;  /* 0x0000000000908947 */ /* 0x000fea0003800000 */
[----:B------:R-:W-:Y:S01]  /*1bf0*/  IMAD.MOV R9, RZ, RZ, -R6 ;  /* 0x000000ffff097224 */ /* 0x000fe200078e0a06 */
[----:B------:R-:W-:Y:S01]  /*1c00*/  IADD3 R6, PT, PT, -R6, -0x43300000, RZ ;  /* 0xbcd0000006067810 */ /* 0x000fe20007ffe1ff */
[----:B------:R-:W-:-:S06]  /*1c10*/  IMAD.MOV.U32 R8, RZ, RZ, RZ ;  /* 0x000000ffff087224 */ /* 0x000fcc00078e00ff */
[----:B------:R-:W-:Y:S02]  /*1c20*/  DFMA R8, R42, -R8, R36 ;  /* 0x800000082a08722b */ /* 0x000fe40000000024 */
[----:B------:R-:W-:-:S08]  /*1c30*/  DMUL.RP R36, R36, R30 ;  /* 0x0000001e24247228 */ /* 0x000fd00000008000 */
[----:B------:R-:W-:Y:S02]  /*1c40*/  FSETP.NEU.AND P0, PT, |R9|, R6, PT ;  /* 0x000000060900720b */ /* 0x000fe40003f0d200 */
[----:B------:R-:W-:Y:S02]  /*1c50*/  LOP3.LUT R32, R37, R32, RZ, 0x3c, !PT ;  /* 0x0000002025207212 */ /* 0x000fe400078e3cff */
[----:B------:R-:W-:Y:S02]  /*1c60*/  FSEL R6, R36, R42, !P0 ;  /* 0x0000002a24067208 */ /* 0x000fe40004000000 */
[----:B------:R-:W-:-:S03]  /*1c70*/  FSEL R7, R32, R43, !P0 ;  /* 0x0000002b20077208 */ /* 0x000fc60004000000 */
[----:B------:R-:W-:Y:S02]  /*1c80*/  IMAD.MOV.U32 R42, RZ, RZ, R6 ;  /* 0x000000ffff2a7224 */ /* 0x000fe400078e0006 */
[----:B------:R-:W-:Y:S01]  /*1c90*/  IMAD.MOV.U32 R43, RZ, RZ, R7 ;  /* 0x000000ffff2b7224 */ /* 0x000fe200078e0007 */
[----:B------:R-:W-:Y:S06]  /*1ca0*/  BRA `(.L_x_26) ;  /* 0x0000000000607947 */ /* 0x000fec0003800000 */
.L_x_25:
[----:B------:R-:W-:-:S14]  /*1cb0*/  DSETP.NAN.AND P0, PT, R38, R38, PT ;  /* 0x000000262600722a */ /* 0x000fdc0003f08000 */
[----:B------:R-:W-:Y:S05]  /*1cc0*/  @P0 BRA `(.L_x_27) ;  /* 0x00000000004c0947 */ /* 0x000fea0003800000 */
[----:B------:R-:W-:-:S14]  /*1cd0*/  DSETP.NAN.AND P0, PT, R32, R32, PT ;  /* 0x000000202000722a */ /* 0x000fdc0003f08000 */
[----:B------:R-:W-:Y:S05]  /*1ce0*/  @P0 BRA `(.L_x_28) ;  /* 0x0000000000340947 */ /* 0x000fea0003800000 */
[----:B------:R-:W-:Y:S01]  /*1cf0*/  ISETP.NE.AND P0, PT, R7, R8, PT ;  /* 0x000000080700720c */ /* 0x000fe20003f05270 */
[----:B------:R-:W-:Y:S02]  /*1d00*/  IMAD.MOV.U32 R42, RZ, RZ, 0x0 ;  /* 0x00000000ff2a7424 */ /* 0x000fe400078e00ff */
[----:B------:R-:W-:-:S10]  /*1d10*/  IMAD.MOV.U32 R43, RZ, RZ, -0x80000 ;  /* 0xfff80000ff2b7424 */ /* 0x000fd400078e00ff */
[----:B------:R-:W-:Y:S05]  /*1d20*/  @!P0 BRA `(.L_x_26) ;  /* 0x0000000000408947 */ /* 0x000fea0003800000 */
[----:B------:R-:W-:Y:S02]  /*1d30*/  ISETP.NE.AND P0, PT, R7, 0x7ff00000, PT ;  /* 0x7ff000000700780c */ /* 0x000fe40003f05270 */
[----:B------:R-:W-:Y:S02]  /*1d40*/  LOP3.LUT R33, R39, 0x80000000, R33, 0x48, !PT ;  /* 0x8000000027217812 */ /* 0x000fe400078e4821 */
[----:B------:R-:W-:-:S13]  /*1d50*/  ISETP.EQ.OR P0, PT, R8, RZ, !P0 ;  /* 0x000000ff0800720c */ /* 0x000fda0004702670 */
[----:B------:R-:W-:Y:S01]  /*1d60*/  @P0 LOP3.LUT R5, R33, 0x7ff00000, RZ, 0xfc, !PT ;  /* 0x7ff0000021050812 */ /* 0x000fe200078efcff */
[----:B------:R-:W-:Y:S01]  /*1d70*/  @!P0 IMAD.MOV.U32 R42, RZ, RZ, RZ ;  /* 0x000000ffff2a8224 */ /* 0x000fe200078e00ff */
[----:B------:R-:W-:Y:S01]  /*1d80*/  @!P0 MOV R43, R33 ;  /* 0x00000021002b8202 */ /* 0x000fe20000000f00 */
[----:B------:R-:W-:Y:S02]  /*1d90*/  @P0 IMAD.MOV.U32 R42, RZ, RZ, RZ ;  /* 0x000000ffff2a0224 */ /* 0x000fe400078e00ff */
[----:B------:R-:W-:Y:S01]  /*1da0*/  @P0 IMAD.MOV.U32 R43, RZ, RZ, R5 ;  /* 0x000000ffff2b0224 */ /* 0x000fe200078e0005 */
[----:B------:R-:W-:Y:S06]  /*1db0*/  BRA `(.L_x_26) ;  /* 0x00000000001c7947 */ /* 0x000fec0003800000 */
.L_x_28:
[----:B------:R-:W-:Y:S01]  /*1dc0*/  LOP3.LUT R5, R33, 0x80000, RZ, 0xfc, !PT ;  /* 0x0008000021057812 */ /* 0x000fe200078efcff */
[----:B------:R-:W-:-:S04]  /*1dd0*/  IMAD.MOV.U32 R42, RZ, RZ, R32 ;  /* 0x000000ffff2a7224 */ /* 0x000fc800078e0020 */
[----:B------:R-:W-:Y:S01]  /*1de0*/  IMAD.MOV.U32 R43, RZ, RZ, R5 ;  /* 0x000000ffff2b7224 */ /* 0x000fe200078e0005 */
[----:B------:R-:W-:Y:S06]  /*1df0*/  BRA `(.L_x_26) ;  /* 0x00000000000c7947 */ /* 0x000fec0003800000 */
.L_x_27:
[----:B------:R-:W-:Y:S01]  /*1e00*/  LOP3.LUT R5, R39, 0x80000, RZ, 0xfc, !PT ;  /* 0x0008000027057812 */ /* 0x000fe200078efcff */
[----:B------:R-:W-:-:S04]  /*1e10*/  IMAD.MOV.U32 R42, RZ, RZ, R38 ;  /* 0x000000ffff2a7224 */ /* 0x000fc800078e0026 */
[----:B------:R-:W-:-:S07]  /*1e20*/  IMAD.MOV.U32 R43, RZ, RZ, R5 ;  /* 0x000000ffff2b7224 */ /* 0x000fce00078e0005 */
.L_x_26:
[----:B------:R-:W-:Y:S05]  /*1e30*/  BSYNC.RECONVERGENT B2 ;  /* 0x0000000000027941 */ /* 0x000fea0003800200 */
.L_x_24:
[----:B------:R-:W-:Y:S02]  /*1e40*/  IMAD.MOV.U32 R8, RZ, RZ, R0 ;  /* 0x000000ffff087224 */ /* 0x000fe400078e0000 */
[----:B------:R-:W-:Y:S02]  /*1e50*/  IMAD.MOV.U32 R9, RZ, RZ, 0x0 ;  /* 0x00000000ff097424 */ /* 0x000fe400078e00ff */
[----:B------:R-:W-:Y:S02]  /*1e60*/  IMAD.MOV.U32 R6, RZ, RZ, R42 ;  /* 0x000000ffff067224 */ /* 0x000fe400078e002a */
[----:B------:R-:W-:Y:S01]  /*1e70*/  IMAD.MOV.U32 R7, RZ, RZ, R43 ;  /* 0x000000ffff077224 */ /* 0x000fe200078e002b */
[----:B------:R-:W-:Y:S06]  /*1e80*/  RET.REL.NODEC R8 `(_Z10fct_ale_b2iddPKiPKdS2_S2_PdS3_) ;  /* 0xffffffe0085c7950 */ /* 0x000fec0003c3ffff */
.L_x_29:
[----:B------:R-:W-:-:S00]  /*1e90*/  BRA `(.L_x_29) ;  /* 0xfffffffc00fc7947 */ /* 0x000fc0000383ffff */
[----:B------:R-:W-:-:S00]  /*1ea0*/  NOP ;  /* 0x0000000000007918 */ /* 0x000fc00000000000 */
        /* <DEDUP_REMOVED lines=13> */
.L_x_30:


//--------------------- .nv.shared.reserved.0     --------------------------
	.section	.nv.shared.reserved.0,"aw",@nobits
	.weak		__nv_reservedSMEM_offset_0_alias
	.size		__nv_reservedSMEM_offset_0_alias, 0, 64
	.other		__nv_reservedSMEM_offset_0_alias,@"STO_CUDA_RESERVED_SHARED STV_DEFAULT"
__nv_reservedSMEM_offset_0_alias:
	.zero		0
	.zero		64


//--------------------- .nv.constant0._Z10fct_ale_b2iddPKiPKdS2_S2_PdS3_ --------------------------
	.section	.nv.constant0._Z10fct_ale_b2iddPKiPKdS2_S2_PdS3_,"a",@progbits
	.sectionflags	@""
	.align	4
.nv.constant0._Z10fct_ale_b2iddPKiPKdS2_S2_PdS3_:
	.zero		968


//--------------------- SYMBOLS --------------------------

	.type		.nv.reservedSmem.offset0,@object
	.size		.nv.reservedSmem.offset0,0x4
